//
// Generated by NVIDIA NVVM Compiler
//
// Compiler Build ID: CL-36424714
// Cuda compilation tools, release 13.0, V13.0.88
// Based on NVVM 20.0.0
//

.version 9.0
.target sm_100
.address_size 64

	// .globl	_Z9RF_kernelPfiS_PiiS_
// _ZZ9RF_kernelPfiS_PiiS_E2TH has been demoted
// _ZZ9RF_kernelPfiS_PiiS_E5table has been demoted

.visible .entry _Z9RF_kernelPfiS_PiiS_(
	.param .u64 .ptr .align 1 _Z9RF_kernelPfiS_PiiS__param_0,
	.param .u32 _Z9RF_kernelPfiS_PiiS__param_1,
	.param .u64 .ptr .align 1 _Z9RF_kernelPfiS_PiiS__param_2,
	.param .u64 .ptr .align 1 _Z9RF_kernelPfiS_PiiS__param_3,
	.param .u32 _Z9RF_kernelPfiS_PiiS__param_4,
	.param .u64 .ptr .align 1 _Z9RF_kernelPfiS_PiiS__param_5
)
{
	.local .align 16 .b8 	__local_depot0[16];
	.reg .b64 	%SP;
	.reg .b64 	%SPL;
	.reg .pred 	%p<7>;
	.reg .b32 	%r<48>;
	.reg .b32 	%f<14>;
	.reg .b64 	%rd<27>;
	// demoted variable
	.shared .align 4 .b8 _ZZ9RF_kernelPfiS_PiiS_E2TH[28];
	// demoted variable
	.shared .align 4 .b8 _ZZ9RF_kernelPfiS_PiiS_E5table[60];
	mov.u64 	%SPL, __local_depot0;
	ld.param.u64 	%rd2, [_Z9RF_kernelPfiS_PiiS__param_0];
	ld.param.u32 	%r3, [_Z9RF_kernelPfiS_PiiS__param_1];
	ld.param.u64 	%rd3, [_Z9RF_kernelPfiS_PiiS__param_2];
	ld.param.u64 	%rd4, [_Z9RF_kernelPfiS_PiiS__param_3];
	ld.param.u32 	%r4, [_Z9RF_kernelPfiS_PiiS__param_4];
	ld.param.u64 	%rd5, [_Z9RF_kernelPfiS_PiiS__param_5];
	add.u64 	%rd1, %SPL, 0;
	mov.u32 	%r5, %ctaid.x;
	mov.u32 	%r6, %ntid.x;
	mov.u32 	%r1, %tid.x;
	mad.lo.s32 	%r2, %r5, %r6, %r1;
	setp.gt.u32 	%p1, %r1, 6;
	@%p1 bra 	$L__BB0_2;
	cvta.to.global.u64 	%rd7, %rd3;
	mul.wide.u32 	%rd8, %r1, 4;
	add.s64 	%rd9, %rd7, %rd8;
	ld.global.f32 	%f1, [%rd9];
	shl.b32 	%r7, %r1, 2;
	mov.u32 	%r8, _ZZ9RF_kernelPfiS_PiiS_E2TH;
	add.s32 	%r9, %r8, %r7;
	st.shared.f32 	[%r9], %f1;
	bra.uni 	$L__BB0_3;
$L__BB0_2:
	setp.gt.u32 	%p2, %r1, 14;
	@%p2 bra 	$L__BB0_4;
$L__BB0_3:
	cvta.to.global.u64 	%rd10, %rd4;
	mul.wide.u32 	%rd11, %r1, 4;
	add.s64 	%rd12, %rd10, %rd11;
	ld.global.u32 	%r10, [%rd12];
	shl.b32 	%r11, %r1, 2;
	mov.u32 	%r12, _ZZ9RF_kernelPfiS_PiiS_E5table;
	add.s32 	%r13, %r12, %r11;
	st.shared.u32 	[%r13], %r10;
$L__BB0_4:
	bar.sync 	0;
	mov.b32 	%r14, 12;
	st.local.u32 	[%rd1+4], %r14;
	mov.b32 	%r15, 1;
	mov.b32 	%r16, 128;
	st.local.v2.u32 	[%rd1+8], {%r16, %r15};
	setp.ge.s32 	%p3, %r2, %r3;
	@%p3 bra 	$L__BB0_6;
	cvta.to.global.u64 	%rd13, %rd2;
	mul.wide.s32 	%rd14, %r2, 4;
	add.s64 	%rd15, %rd13, %rd14;
	ld.global.f32 	%f2, [%rd15];
	cvt.rzi.s32.f32 	%r17, %f2;
	st.local.u32 	[%rd1], %r17;
	mov.u32 	%r18, _ZZ9RF_kernelPfiS_PiiS_E5table;
	ld.shared.u32 	%r19, [_ZZ9RF_kernelPfiS_PiiS_E5table];
	mov.u32 	%r20, _ZZ9RF_kernelPfiS_PiiS_E2TH;
	ld.shared.f32 	%f3, [_ZZ9RF_kernelPfiS_PiiS_E2TH];
	shl.b32 	%r21, %r19, 2;
	cvt.u64.u32 	%rd16, %r21;
	and.b64  	%rd17, %rd16, 12;
	add.s64 	%rd18, %rd1, %rd17;
	ld.local.u32 	%r22, [%rd18];
	cvt.rn.f32.s32 	%f4, %r22;
	cvt.rn.f32.s32 	%f5, %r4;
	add.f32 	%f6, %f3, %f5;
	setp.lt.f32 	%p4, %f6, %f4;
	selp.b32 	%r23, 2, 10, %p4;
	shr.u32 	%r24, %r19, %r23;
	shl.b32 	%r25, %r24, 2;
	and.b32  	%r26, %r25, 1020;
	add.s32 	%r27, %r18, %r26;
	ld.shared.u32 	%r28, [%r27];
	add.s32 	%r29, %r20, %r26;
	ld.shared.f32 	%f7, [%r29];
	shl.b32 	%r30, %r28, 2;
	cvt.u64.u32 	%rd19, %r30;
	and.b64  	%rd20, %rd19, 12;
	add.s64 	%rd21, %rd1, %rd20;
	ld.local.u32 	%r31, [%rd21];
	cvt.rn.f32.s32 	%f8, %r31;
	add.f32 	%f9, %f7, %f5;
	setp.lt.f32 	%p5, %f9, %f8;
	selp.b32 	%r32, 2, 10, %p5;
	shr.u32 	%r33, %r28, %r32;
	shl.b32 	%r34, %r33, 2;
	and.b32  	%r35, %r34, 1020;
	add.s32 	%r36, %r18, %r35;
	ld.shared.u32 	%r37, [%r36];
	add.s32 	%r38, %r20, %r35;
	ld.shared.f32 	%f10, [%r38];
	shl.b32 	%r39, %r37, 2;
	cvt.u64.u32 	%rd22, %r39;
	and.b64  	%rd23, %rd22, 12;
	add.s64 	%rd24, %rd1, %rd23;
	ld.local.u32 	%r40, [%rd24];
	cvt.rn.f32.s32 	%f11, %r40;
	add.f32 	%f12, %f10, %f5;
	setp.lt.f32 	%p6, %f12, %f11;
	selp.b32 	%r41, 2, 10, %p6;
	shr.u32 	%r42, %r37, %r41;
	shl.b32 	%r43, %r42, 2;
	and.b32  	%r44, %r43, 1020;
	add.s32 	%r45, %r18, %r44;
	ld.shared.u32 	%r46, [%r45];
	add.s32 	%r47, %r46, %r4;
	cvt.rn.f32.s32 	%f13, %r47;
	cvta.to.global.u64 	%rd25, %rd5;
	add.s64 	%rd26, %rd25, %rd14;
	st.global.f32 	[%rd26], %f13;
$L__BB0_6:
	ret;

}


// ===== COMPILED SASS (sm_100) =====

	.target	sm_100

	.elftype	@"ET_EXEC"


//--------------------- .note.nv.tkinfo           --------------------------
	.section	.note.nv.tkinfo,"",@"SHT_NOTE"
	.sectionflags	@"SHF_NOTE_NV_TKINFO"
	.tkinfo
        /*0018*/ 	.word	0x00000002
        /*0030*/ 	.string	""
        /*0030*/ 	.string	"ptxas"
        /*0030*/ 	.string	"Cuda compilation tools, release 13.0, V13.0.88"
        /*0030*/ 	.string	"Build cuda_13.0.r13.0/compiler.36424714_0"
        /*0030*/ 	.string	"-arch sm_100 -m 64 "



//--------------------- .note.nv.cuinfo           --------------------------
	.section	.note.nv.cuinfo,"",@"SHT_NOTE"
	.sectionflags	@"SHF_NOTE_NV_CUINFO"
        /*0018*/ 	.short	0x0002
        /*001a*/ 	.short	0x0064
        /*001c*/ 	.short	0x0082
	.zero		2


//--------------------- .nv.info                  --------------------------
	.section	.nv.info,"",@"SHT_CUDA_INFO"
	.align	4


	//----- nvinfo : EIATTR_REGCOUNT
	.align		4
        /*0000*/ 	.byte	0x04, 0x2f
        /*0002*/ 	.short	(.L_1 - .L_0)
	.align		4
.L_0:
        /*0004*/ 	.word	index@(_Z9RF_kernelPfiS_PiiS_)
        /*0008*/ 	.word	0x0000000b


	//----- nvinfo : EIATTR_FRAME_SIZE
	.align		4
.L_1:
        /*000c*/ 	.byte	0x04, 0x11
        /*000e*/ 	.short	(.L_3 - .L_2)
	.align		4
.L_2:
        /*0010*/ 	.word	index@(_Z9RF_kernelPfiS_PiiS_)
        /*0014*/ 	.word	0x00000000


	//----- nvinfo : EIATTR_MIN_STACK_SIZE
	.align		4
.L_3:
        /*0018*/ 	.byte	0x04, 0x12
        /*001a*/ 	.short	(.L_5 - .L_4)
	.align		4
.L_4:
        /*001c*/ 	.word	index@(_Z9RF_kernelPfiS_PiiS_)
        /*0020*/ 	.word	0x00000000
.L_5:


//--------------------- .nv.compat                --------------------------
	.section	.nv.compat,"",@"SHT_CUDA_COMPAT_INFO"
	.align	4
        /*0000*/ 	.byte	0x02, 0x09, 0x00, 0x00, 0x02, 0x02, 0x01, 0x00, 0x02, 0x05, 0x05, 0x00, 0x03, 0x07, 0x01, 0x01
        /*0010*/ 	.byte	0x02, 0x03, 0x00, 0x00, 0x02, 0x06, 0x01, 0x00, 0x04, 0x0b, 0x08, 0x00, 0x09, 0x00, 0x00, 0x00
        /*0020*/ 	.byte	0x00, 0x00, 0x00, 0x00


//--------------------- .nv.info._Z9RF_kernelPfiS_PiiS_ --------------------------
	.section	.nv.info._Z9RF_kernelPfiS_PiiS_,"",@"SHT_CUDA_INFO"
	.sectionflags	@""
	.align	4


	//----- nvinfo : EIATTR_CUDA_API_VERSION
	.align		4
        /*0000*/ 	.byte	0x04, 0x37
        /*0002*/ 	.short	(.L_7 - .L_6)
.L_6:
        /*0004*/ 	.word	0x00000082


	//----- nvinfo : EIATTR_KPARAM_INFO
	.align		4
.L_7:
        /*0008*/ 	.byte	0x04, 0x17
        /*000a*/ 	.short	(.L_9 - .L_8)
.L_8:
        /*000c*/ 	.word	0x00000000
        /*0010*/ 	.short	0x0005
        /*0012*/ 	.short	0x0028
        /*0014*/ 	.byte	0x00, 0xf5, 0x21, 0x00


	//----- nvinfo : EIATTR_KPARAM_INFO
	.align		4
.L_9:
        /*0018*/ 	.byte	0x04, 0x17
        /*001a*/ 	.short	(.L_11 - .L_10)
.L_10:
        /*001c*/ 	.word	0x00000000
        /*0020*/ 	.short	0x0004
        /*0022*/ 	.short	0x0020
        /*0024*/ 	.byte	0x00, 0xf0, 0x11, 0x00


	//----- nvinfo : EIATTR_KPARAM_INFO
	.align		4
.L_11:
        /*0028*/ 	.byte	0x04, 0x17
        /*002a*/ 	.short	(.L_13 - .L_12)
.L_12:
        /*002c*/ 	.word	0x00000000
        /*0030*/ 	.short	0x0003
        /*0032*/ 	.short	0x0018
        /*0034*/ 	.byte	0x00, 0xf5, 0x21, 0x00


	//----- nvinfo : EIATTR_KPARAM_INFO
	.align		4
.L_13:
        /*0038*/ 	.byte	0x04, 0x17
        /*003a*/ 	.short	(.L_15 - .L_14)
.L_14:
        /*003c*/ 	.word	0x00000000
        /*0040*/ 	.short	0x0002
        /*0042*/ 	.short	0x0010
        /*0044*/ 	.byte	0x00, 0xf5, 0x21, 0x00


	//----- nvinfo : EIATTR_KPARAM_INFO
	.align		4
.L_15:
        /*0048*/ 	.byte	0x04, 0x17
        /*004a*/ 	.short	(.L_17 - .L_16)
.L_16:
        /*004c*/ 	.word	0x00000000
        /*0050*/ 	.short	0x0001
        /*0052*/ 	.short	0x0008
        /*0054*/ 	.byte	0x00, 0xf0, 0x11, 0x00


	//----- nvinfo : EIATTR_KPARAM_INFO
	.align		4
.L_17:
        /*0058*/ 	.byte	0x04, 0x17
        /*005a*/ 	.short	(.L_19 - .L_18)
.L_18:
        /*005c*/ 	.word	0x00000000
        /*0060*/ 	.short	0x0000
        /*0062*/ 	.short	0x0000
        /*0064*/ 	.byte	0x00, 0xf5, 0x21, 0x00


	//----- nvinfo : EIATTR_SPARSE_MMA_MASK
	.align		4
.L_19:
        /*0068*/ 	.byte	0x03, 0x50
        /*006a*/ 	.short	0x0000


	//----- nvinfo : EIATTR_MAXREG_COUNT
	.align		4
        /*006c*/ 	.byte	0x03, 0x1b
        /*006e*/ 	.short	0x00ff


	//----- nvinfo : EIATTR_NUM_BARRIERS
	.align		4
        /*0070*/ 	.byte	0x02, 0x4c
        /*0072*/ 	.byte	0x01
	.zero		1


	//----- nvinfo : EIATTR_MERCURY_ISA_VERSION
	.align		4
        /*0074*/ 	.byte	0x03, 0x5f
        /*0076*/ 	.short	0x0101


	//----- nvinfo : EIATTR_VRC_CTA_INIT_COUNT
	.align		4
        /*0078*/ 	.byte	0x02, 0x4a
	.zero		1
	.zero		1


	//----- nvinfo : EIATTR_EXIT_INSTR_OFFSETS
	.align		4
        /*007c*/ 	.byte	0x04, 0x1c
        /*007e*/ 	.short	(.L_21 - .L_20)


	//   ....[0]....
.L_20:
        /*0080*/ 	.word	0x00000250


	//   ....[1]....
        /*0084*/ 	.word	0x00000710


	//----- nvinfo : EIATTR_CRS_STACK_SIZE
	.align		4
.L_21:
        /*0088*/ 	.byte	0x04, 0x1e
        /*008a*/ 	.short	(.L_23 - .L_22)
.L_22:
        /*008c*/ 	.word	0x00000000


	//----- nvinfo : EIATTR_CBANK_PARAM_SIZE
	.align		4
.L_23:
        /*0090*/ 	.byte	0x03, 0x19
        /*0092*/ 	.short	0x0030


	//----- nvinfo : EIATTR_PARAM_CBANK
	.align		4
        /*0094*/ 	.byte	0x04, 0x0a
        /*0096*/ 	.short	(.L_25 - .L_24)
	.align		4
.L_24:
        /*0098*/ 	.word	index@(.nv.constant0._Z9RF_kernelPfiS_PiiS_)
        /*009c*/ 	.short	0x0380
        /*009e*/ 	.short	0x0030


	//----- nvinfo : EIATTR_SW_WAR
	.align		4
.L_25:
        /*00a0*/ 	.byte	0x04, 0x36
        /*00a2*/ 	.short	(.L_27 - .L_26)
.L_26:
        /*00a4*/ 	.word	0x00000008
.L_27:


//--------------------- .nv.callgraph             --------------------------
	.section	.nv.callgraph,"",@"SHT_CUDA_CALLGRAPH"
	.align	4
	.sectionentsize	8
	.align		4
        /*0000*/ 	.word	0x00000000
	.align		4
        /*0004*/ 	.word	0xffffffff
	.align		4
        /*0008*/ 	.word	0x00000000
	.align		4
        /*000c*/ 	.word	0xfffffffe
	.align		4
        /*0010*/ 	.word	0x00000000
	.align		4
        /*0014*/ 	.word	0xfffffffd
	.align		4
        /*0018*/ 	.word	0x00000000
	.align		4
        /*001c*/ 	.word	0xfffffffc


//--------------------- .text._Z9RF_kernelPfiS_PiiS_ --------------------------
	.section	.text._Z9RF_kernelPfiS_PiiS_,"ax",@progbits
	.align	128
        .global         _Z9RF_kernelPfiS_PiiS_
        .type           _Z9RF_kernelPfiS_PiiS_,@function
        .size           _Z9RF_kernelPfiS_PiiS_,(.L_x_6 - _Z9RF_kernelPfiS_PiiS_)
        .other          _Z9RF_kernelPfiS_PiiS_,@"STO_CUDA_ENTRY STV_DEFAULT"
_Z9RF_kernelPfiS_PiiS_:
.text._Z9RF_kernelPfiS_PiiS_:
[----:B------:R-:W-:Y:S01]  /*0000*/  LDC R1, c[0x0][0x37c] ;  /* 0x0000df00ff017b82 */ /* 0x000fe20000000800 */
[----:B------:R-:W0:Y:S07]  /*0010*/  S2R R7, SR_TID.X ;  /* 0x0000000000077919 */ /* 0x000e2e0000002100 */
[----:B------:R-:W1:Y:S01]  /*0020*/  S2UR UR4, SR_CTAID.X ;  /* 0x00000000000479c3 */ /* 0x000e620000002500 */
[----:B------:R-:W-:Y:S01]  /*0030*/  BSSY.RECONVERGENT B0, `(.L_x_0) ;  /* 0x000001d000007945 */ /* 0x000fe20003800200 */
[----:B------:R-:W2:Y:S03]  /*0040*/  LDCU.64 UR6, c[0x0][0x358] ;  /* 0x00006b00ff0677ac */ /* 0x000ea60008000a00 */
[----:B------:R-:W-:Y:S03]  /*0050*/  BSSY.RELIABLE B1, `(.L_x_1) ;  /* 0x0000011000017945 */ /* 0x000fe60003800100 */
[----:B------:R-:W1:Y:S01]  /*0060*/  LDC R0, c[0x0][0x360] ;  /* 0x0000d800ff007b82 */ /* 0x000e620000000800 */
[----:B0-----:R-:W-:Y:S01]  /*0070*/  ISETP.GT.U32.AND P0, PT, R7, 0x6, PT ;  /* 0x000000060700780c */ /* 0x001fe20003f04070 */
[----:B-1----:R-:W-:-:S12]  /*0080*/  IMAD R0, R0, UR4, R7 ;  /* 0x0000000400007c24 */ /* 0x002fd8000f8e0207 */
[----:B--2---:R-:W-:Y:S05]  /*0090*/  @P0 BRA `(.L_x_2) ;  /* 0x0000000000240947 */ /* 0x004fea0003800000 */
[----:B------:R-:W0:Y:S02]  /*00a0*/  LDC.64 R2, c[0x0][0x390] ;  /* 0x0000e400ff027b82 */ /* 0x000e240000000a00 */
[----:B0-----:R-:W-:-:S06]  /*00b0*/  IMAD.WIDE.U32 R2, R7, 0x4, R2 ;  /* 0x0000000407027825 */ /* 0x001fcc00078e0002 */
[----:B------:R-:W2:Y:S01]  /*00c0*/  LDG.E R2, desc[UR6][R2.64] ;  /* 0x0000000602027981 */ /* 0x000ea2000c1e1900 */
[----:B------:R-:W0:Y:S01]  /*00d0*/  S2UR UR5, SR_CgaCtaId ;  /* 0x00000000000579c3 */ /* 0x000e220000008800 */
[----:B------:R-:W-:Y:S02]  /*00e0*/  UMOV UR4, 0x400 ;  /* 0x0000040000047882 */ /* 0x000fe40000000000 */
[----:B0-----:R-:W-:-:S06]  /*00f0*/  ULEA UR4, UR5, UR4, 0x18 ;  /* 0x0000000405047291 */ /* 0x001fcc000f8ec0ff */
[----:B------:R-:W-:-:S05]  /*0100*/  LEA R5, R7, UR4, 0x2 ;  /* 0x0000000407057c11 */ /* 0x000fca000f8e10ff */
[----:B--2---:R0:W-:Y:S01]  /*0110*/  STS [R5], R2 ;  /* 0x0000000205007388 */ /* 0x0041e20000000800 */
[----:B------:R-:W-:Y:S05]  /*0120*/  BRA `(.L_x_3) ;  /* 0x00000000000c7947 */ /* 0x000fea0003800000 */
.L_x_2:
[----:B------:R-:W-:-:S13]  /*0130*/  ISETP.GT.U32.AND P0, PT, R7, 0xe, PT ;  /* 0x0000000e0700780c */ /* 0x000fda0003f04070 */
[----:B------:R-:W-:Y:S05]  /*0140*/  @P0 BREAK.RELIABLE B1 ;  /* 0x0000000000010942 */ /* 0x000fea0003800100 */
[----:B------:R-:W-:Y:S05]  /*0150*/  @P0 BRA `(.L_x_4) ;  /* 0x0000000000280947 */ /* 0x000fea0003800000 */
.L_x_3:
[----:B------:R-:W-:Y:S05]  /*0160*/  BSYNC.RELIABLE B1 ;  /* 0x0000000000017941 */ /* 0x000fea0003800100 */
.L_x_1:
[----:B0-----:R-:W0:Y:S02]  /*0170*/  LDC.64 R2, c[0x0][0x398] ;  /* 0x0000e600ff027b82 */ /* 0x001e240000000a00 */
[----:B0-----:R-:W-:-:S06]  /*0180*/  IMAD.WIDE.U32 R2, R7, 0x4, R2 ;  /* 0x0000000407027825 */ /* 0x001fcc00078e0002 */
[----:B------:R-:W2:Y:S01]  /*0190*/  LDG.E R2, desc[UR6][R2.64] ;  /* 0x0000000602027981 */ /* 0x000ea2000c1e1900 */
[----:B------:R-:W0:Y:S01]  /*01a0*/  S2UR UR5, SR_CgaCtaId ;  /* 0x00000000000579c3 */ /* 0x000e220000008800 */
[----:B------:R-:W-:Y:S02]  /*01b0*/  UMOV UR4, 0x400 ;  /* 0x0000040000047882 */ /* 0x000fe40000000000 */
[----:B------:R-:W-:-:S04]  /*01c0*/  UIADD3 UR4, UPT, UPT, UR4, 0x1c, URZ ;  /* 0x0000001c04047890 */ /* 0x000fc8000fffe0ff */
[----:B0-----:R-:W-:-:S06]  /*01d0*/  ULEA UR4, UR5, UR4, 0x18 ;  /* 0x0000000405047291 */ /* 0x001fcc000f8ec0ff */
[----:B------:R-:W-:-:S05]  /*01e0*/  LEA R5, R7, UR4, 0x2 ;  /* 0x0000000407057c11 */ /* 0x000fca000f8e10ff */
[----:B--2---:R0:W-:Y:S02]  /*01f0*/  STS [R5], R2 ;  /* 0x0000000205007388 */ /* 0x0041e40000000800 */
.L_x_4:
[----:B------:R-:W-:Y:S05]  /*0200*/  BSYNC.RECONVERGENT B0 ;  /* 0x0000000000007941 */ /* 0x000fea0003800200 */
.L_x_0:
[----:B------:R-:W-:Y:S05]  /*0210*/  WARPSYNC.ALL ;  /* 0x0000000000007948 */ /* 0x000fea0003800000 */
[----:B------:R-:W1:Y:S01]  /*0220*/  LDCU UR4, c[0x0][0x388] ;  /* 0x00007100ff0477ac */ /* 0x000e620008000800 */
[----:B------:R-:W-:Y:S01]  /*0230*/  BAR.SYNC.DEFER_BLOCKING 0x0 ;  /* 0x0000000000007b1d */ /* 0x000fe20000010000 */
[----:B-1----:R-:W-:-:S13]  /*0240*/  ISETP.GE.AND P0, PT, R0, UR4, PT ;  /* 0x0000000400007c0c */ /* 0x002fda000bf06270 */
[----:B------:R-:W-:Y:S05]  /*0250*/  @P0 EXIT ;  /* 0x000000000000094d */ /* 0x000fea0003800000 */
[----:B0-----:R-:W0:Y:S08]  /*0260*/  LDC.64 R4, c[0x0][0x380] ;  /* 0x0000e000ff047b82 */ /* 0x001e300000000a00 */
[----:B------:R-:W1:Y:S01]  /*0270*/  S2UR UR5, SR_CgaCtaId ;  /* 0x00000000000579c3 */ /* 0x000e620000008800 */
[----:B------:R-:W-:Y:S01]  /*0280*/  UMOV UR4, 0x400 ;  /* 0x0000040000047882 */ /* 0x000fe20000000000 */
[----:B------:R-:W2:Y:S01]  /*0290*/  LDCU UR8, c[0x0][0x3a0] ;  /* 0x00007400ff0877ac */ /* 0x000ea20008000800 */
[----:B0-----:R-:W-:-:S05]  /*02a0*/  IMAD.WIDE R4, R0, 0x4, R4 ;  /* 0x0000000400047825 */ /* 0x001fca00078e0204 */
[----:B------:R-:W3:Y:S01]  /*02b0*/  LDG.E R3, desc[UR6][R4.64] ;  /* 0x0000000604037981 */ /* 0x000ee2000c1e1900 */
[----:B-1----:R-:W-:Y:S02]  /*02c0*/  ULEA UR9, UR5, UR4, 0x18 ;  /* 0x0000000405097291 */ /* 0x002fe4000f8ec0ff */
[----:B------:R-:W-:-:S04]  /*02d0*/  UIADD3 UR4, UPT, UPT, UR4, 0x1c, URZ ;  /* 0x0000001c04047890 */ /* 0x000fc8000fffe0ff */
[----:B------:R-:W-:-:S03]  /*02e0*/  ULEA UR4, UR5, UR4, 0x18 ;  /* 0x0000000405047291 */ /* 0x000fc6000f8ec0ff */
[----:B------:R-:W0:Y:S04]  /*02f0*/  LDS R6, [UR9+0x1c] ;  /* 0x00001c09ff067984 */ /* 0x000e280008000800 */
[----:B------:R-:W1:Y:S01]  /*0300*/  LDS R7, [UR9] ;  /* 0x00000009ff077984 */ /* 0x000e620008000800 */
[----:B0-----:R-:W-:-:S05]  /*0310*/  IMAD.SHL.U32 R2, R6, 0x4, RZ ;  /* 0x0000000406027824 */ /* 0x001fca00078e00ff */
[----:B------:R-:W-:-:S04]  /*0320*/  LOP3.LUT R2, R2, 0xc, RZ, 0xc0, !PT ;  /* 0x0000000c02027812 */ /* 0x000fc800078ec0ff */
[C---:B------:R-:W-:Y:S02]  /*0330*/  ISETP.EQ.AND P0, PT, R2.reuse, RZ, PT ;  /* 0x000000ff0200720c */ /* 0x040fe40003f02270 */
[C---:B------:R-:W-:Y:S02]  /*0340*/  ISETP.EQ.AND P1, PT, R2.reuse, 0x4, PT ;  /* 0x000000040200780c */ /* 0x040fe40003f22270 */
[C---:B------:R-:W-:Y:S02]  /*0350*/  ISETP.EQ.AND P2, PT, R2.reuse, 0x8, PT ;  /* 0x000000080200780c */ /* 0x040fe40003f42270 */
[----:B------:R-:W-:Y:S02]  /*0360*/  ISETP.EQ.AND P3, PT, R2, 0xc, PT ;  /* 0x0000000c0200780c */ /* 0x000fe40003f62270 */
[----:B--2---:R-:W-:-:S05]  /*0370*/  I2FP.F32.S32 R2, UR8 ;  /* 0x0000000800027c45 */ /* 0x004fca0008201400 */
[----:B-1----:R-:W-:Y:S01]  /*0380*/  FADD R8, R7, R2 ;  /* 0x0000000207087221 */ /* 0x002fe20000000000 */
[----:B---3--:R-:W0:Y:S02]  /*0390*/  F2I.TRUNC.NTZ R3, R3 ;  /* 0x0000000300037305 */ /* 0x008e24000020f100 */
[----:B0-----:R-:W-:Y:S02]  /*03a0*/  @P0 IMAD.MOV.U32 R4, RZ, RZ, R3 ;  /* 0x000000ffff040224 */ /* 0x001fe400078e0003 */
[----:B------:R-:W-:Y:S02]  /*03b0*/  @P1 IMAD.MOV.U32 R4, RZ, RZ, 0xc ;  /* 0x0000000cff041424 */ /* 0x000fe400078e00ff */
[----:B------:R-:W-:Y:S02]  /*03c0*/  @P2 IMAD.MOV.U32 R4, RZ, RZ, 0x80 ;  /* 0x00000080ff042424 */ /* 0x000fe400078e00ff */
[----:B------:R-:W-:-:S05]  /*03d0*/  @P3 IMAD.MOV.U32 R4, RZ, RZ, 0x1 ;  /* 0x00000001ff043424 */ /* 0x000fca00078e00ff */
[----:B------:R-:W-:Y:S01]  /*03e0*/  I2FP.F32.S32 R5, R4 ;  /* 0x0000000400057245 */ /* 0x000fe20000201400 */
[----:B------:R-:W-:-:S03]  /*03f0*/  IMAD.MOV.U32 R4, RZ, RZ, 0x2 ;  /* 0x00000002ff047424 */ /* 0x000fc600078e00ff */
[----:B------:R-:W-:-:S04]  /*0400*/  FSETP.GEU.AND P0, PT, R8, R5, PT ;  /* 0x000000050800720b */ /* 0x000fc80003f0e000 */
[----:B------:R-:W-:-:S04]  /*0410*/  SEL R5, R4, 0xa, !P0 ;  /* 0x0000000a04057807 */ /* 0x000fc80004000000 */
[----:B------:R-:W-:-:S05]  /*0420*/  SHF.R.U32.HI R5, RZ, R5, R6 ;  /* 0x00000005ff057219 */ /* 0x000fca0000011606 */
[----:B------:R-:W-:-:S05]  /*0430*/  IMAD.SHL.U32 R5, R5, 0x4, RZ ;  /* 0x0000000405057824 */ /* 0x000fca00078e00ff */
[----:B------:R-:W-:-:S05]  /*0440*/  LOP3.LUT R5, R5, 0x3fc, RZ, 0xc0, !PT ;  /* 0x000003fc05057812 */ /* 0x000fca00078ec0ff */
[----:B------:R-:W0:Y:S04]  /*0450*/  LDS R6, [R5+UR4] ;  /* 0x0000000405067984 */ /* 0x000e280008000800 */
[----:B------:R1:W2:Y:S01]  /*0460*/  LDS R7, [R5+UR9] ;  /* 0x0000000905077984 */ /* 0x0002a20008000800 */
[----:B0-----:R-:W-:-:S05]  /*0470*/  IMAD.SHL.U32 R8, R6, 0x4, RZ ;  /* 0x0000000406087824 */ /* 0x001fca00078e00ff */
[----:B------:R-:W-:-:S04]  /*0480*/  LOP3.LUT R8, R8, 0xc, RZ, 0xc0, !PT ;  /* 0x0000000c08087812 */ /* 0x000fc800078ec0ff */
[C---:B------:R-:W-:Y:S02]  /*0490*/  ISETP.EQ.AND P0, PT, R8.reuse, RZ, PT ;  /* 0x000000ff0800720c */ /* 0x040fe40003f02270 */
[C---:B------:R-:W-:Y:S02]  /*04a0*/  ISETP.EQ.AND P1, PT, R8.reuse, 0x4, PT ;  /* 0x000000040800780c */ /* 0x040fe40003f22270 */
[C---:B------:R-:W-:Y:S02]  /*04b0*/  ISETP.EQ.AND P2, PT, R8.reuse, 0x8, PT ;  /* 0x000000080800780c */ /* 0x040fe40003f42270 */
[----:B------:R-:W-:-:S07]  /*04c0*/  ISETP.EQ.AND P3, PT, R8, 0xc, PT ;  /* 0x0000000c0800780c */ /* 0x000fce0003f62270 */
[----:B------:R-:W-:Y:S02]  /*04d0*/  @P0 IMAD.MOV.U32 R8, RZ, RZ, R3 ;  /* 0x000000ffff080224 */ /* 0x000fe400078e0003 */
[----:B------:R-:W-:Y:S02]  /*04e0*/  @P1 IMAD.MOV.U32 R8, RZ, RZ, 0xc ;  /* 0x0000000cff081424 */ /* 0x000fe400078e00ff */
[----:B------:R-:W-:Y:S02]  /*04f0*/  @P2 IMAD.MOV.U32 R8, RZ, RZ, 0x80 ;  /* 0x00000080ff082424 */ /* 0x000fe400078e00ff */
[----:B------:R-:W-:-:S04]  /*0500*/  @P3 IMAD.MOV.U32 R8, RZ, RZ, 0x1 ;  /* 0x00000001ff083424 */ /* 0x000fc800078e00ff */
[----:B-1----:R-:W-:Y:S02]  /*0510*/  IMAD.MOV.U32 R5, RZ, RZ, R8 ;  /* 0x000000ffff057224 */ /* 0x002fe400078e0008 */
[----:B--2---:R-:W-:-:S03]  /*0520*/  FADD R8, R2, R7 ;  /* 0x0000000702087221 */ /* 0x004fc60000000000 */
[----:B------:R-:W-:-:S04]  /*0530*/  I2FP.F32.S32 R5, R5 ;  /* 0x0000000500057245 */ /* 0x000fc80000201400 */
[----:B------:R-:W-:-:S04]  /*0540*/  FSETP.GEU.AND P0, PT, R8, R5, PT ;  /* 0x000000050800720b */ /* 0x000fc80003f0e000 */
[----:B------:R-:W-:-:S04]  /*0550*/  SEL R5, R4, 0xa, !P0 ;  /* 0x0000000a04057807 */ /* 0x000fc80004000000 */
[----:B------:R-:W-:-:S05]  /*0560*/  SHF.R.U32.HI R5, RZ, R5, R6 ;  /* 0x00000005ff057219 */ /* 0x000fca0000011606 */
[----:B------:R-:W-:-:S05]  /*0570*/  IMAD.SHL.U32 R5, R5, 0x4, RZ ;  /* 0x0000000405057824 */ /* 0x000fca00078e00ff */
[----:B------:R-:W-:-:S05]  /*0580*/  LOP3.LUT R5, R5, 0x3fc, RZ, 0xc0, !PT ;  /* 0x000003fc05057812 */ /* 0x000fca00078ec0ff */
[----:B------:R-:W0:Y:S04]  /*0590*/  LDS R6, [R5+UR4] ;  /* 0x0000000405067984 */ /* 0x000e280008000800 */
[----:B------:R-:W1:Y:S01]  /*05a0*/  LDS R7, [R5+UR9] ;  /* 0x0000000905077984 */ /* 0x000e620008000800 */
[----:B0-----:R-:W-:Y:S02]  /*05b0*/  IMAD.SHL.U32 R8, R6, 0x4, RZ ;  /* 0x0000000406087824 */ /* 0x001fe400078e00ff */
[----:B-1----:R-:W-:-:S03]  /*05c0*/  FADD R7, R2, R7 ;  /* 0x0000000702077221 */ /* 0x002fc60000000000 */
[----:B------:R-:W-:-:S04]  /*05d0*/  LOP3.LUT R8, R8, 0xc, RZ, 0xc0, !PT ;  /* 0x0000000c08087812 */ /* 0x000fc800078ec0ff */
[C---:B------:R-:W-:Y:S02]  /*05e0*/  ISETP.EQ.AND P1, PT, R8.reuse, 0x4, PT ;  /* 0x000000040800780c */ /* 0x040fe40003f22270 */
[C---:B------:R-:W-:Y:S02]  /*05f0*/  ISETP.EQ.AND P2, PT, R8.reuse, 0x8, PT ;  /* 0x000000080800780c */ /* 0x040fe40003f42270 */
[C---:B------:R-:W-:Y:S02]  /*0600*/  ISETP.EQ.AND P3, PT, R8.reuse, 0xc, PT ;  /* 0x0000000c0800780c */ /* 0x040fe40003f62270 */
[----:B------:R-:W-:-:S07]  /*0610*/  ISETP.EQ.AND P0, PT, R8, RZ, PT ;  /* 0x000000ff0800720c */ /* 0x000fce0003f02270 */
[----:B------:R-:W-:Y:S02]  /*0620*/  @P1 IMAD.MOV.U32 R3, RZ, RZ, 0xc ;  /* 0x0000000cff031424 */ /* 0x000fe400078e00ff */
[----:B------:R-:W-:Y:S02]  /*0630*/  @P2 IMAD.MOV.U32 R3, RZ, RZ, 0x80 ;  /* 0x00000080ff032424 */ /* 0x000fe400078e00ff */
[----:B------:R-:W-:-:S05]  /*0640*/  @P3 IMAD.MOV.U32 R3, RZ, RZ, 0x1 ;  /* 0x00000001ff033424 */ /* 0x000fca00078e00ff */
[----:B------:R-:W-:-:S04]  /*0650*/  I2FP.F32.S32 R2, R3 ;  /* 0x0000000300027245 */ /* 0x000fc80000201400 */
[----:B------:R-:W-:-:S04]  /*0660*/  FSETP.GEU.AND P0, PT, R7, R2, PT ;  /* 0x000000020700720b */ /* 0x000fc80003f0e000 */
[----:B------:R-:W-:-:S04]  /*0670*/  SEL R3, R4, 0xa, !P0 ;  /* 0x0000000a04037807 */ /* 0x000fc80004000000 */
[----:B------:R-:W-:-:S05]  /*0680*/  SHF.R.U32.HI R3, RZ, R3, R6 ;  /* 0x00000003ff037219 */ /* 0x000fca0000011606 */
[----:B------:R-:W-:-:S05]  /*0690*/  IMAD.SHL.U32 R3, R3, 0x4, RZ ;  /* 0x0000000403037824 */ /* 0x000fca00078e00ff */
[----:B------:R-:W-:Y:S02]  /*06a0*/  LOP3.LUT R4, R3, 0x3fc, RZ, 0xc0, !PT ;  /* 0x000003fc03047812 */ /* 0x000fe400078ec0ff */
[----:B------:R-:W0:Y:S04]  /*06b0*/  LDC.64 R2, c[0x0][0x3a8] ;  /* 0x0000ea00ff027b82 */ /* 0x000e280000000a00 */
[----:B------:R-:W1:Y:S01]  /*06c0*/  LDS R4, [R4+UR4] ;  /* 0x0000000404047984 */ /* 0x000e620008000800 */
[----:B0-----:R-:W-:-:S04]  /*06d0*/  IMAD.WIDE R2, R0, 0x4, R2 ;  /* 0x0000000400027825 */ /* 0x001fc800078e0202 */
[----:B-1----:R-:W-:-:S05]  /*06e0*/  VIADD R5, R4, UR8 ;  /* 0x0000000804057c36 */ /* 0x002fca0008000000 */
[----:B------:R-:W-:-:S05]  /*06f0*/  I2FP.F32.S32 R5, R5 ;  /* 0x0000000500057245 */ /* 0x000fca0000201400 */
[----:B------:R-:W-:Y:S01]  /*0700*/  STG.E desc[UR6][R2.64], R5 ;  /* 0x0000000502007986 */ /* 0x000fe2000c101906 */
[----:B------:R-:W-:Y:S05]  /*0710*/  EXIT ;  /* 0x000000000000794d */ /* 0x000fea0003800000 */
.L_x_5:
[----:B------:R-:W-:-:S00]  /*0720*/  BRA `(.L_x_5) ;  /* 0xfffffffc00fc7947 */ /* 0x000fc0000383ffff */
[----:B------:R-:W-:-:S00]  /*0730*/  NOP ;  /* 0x0000000000007918 */ /* 0x000fc00000000000 */
        /* <DEDUP_REMOVED lines=12> */
.L_x_6:


//--------------------- .nv.shared._Z9RF_kernelPfiS_PiiS_ --------------------------
	.section	.nv.shared._Z9RF_kernelPfiS_PiiS_,"aw",@nobits
	.sectionflags	@""
	.align	4
.nv.shared._Z9RF_kernelPfiS_PiiS_:
	.zero		1112


//--------------------- .nv.shared.reserved.0     --------------------------
	.section	.nv.shared.reserved.0,"aw",@nobits
	.weak		__nv_reservedSMEM_offset_0_alias
	.size		__nv_reservedSMEM_offset_0_alias, 0, 64
	.other		__nv_reservedSMEM_offset_0_alias,@"STO_CUDA_RESERVED_SHARED STV_DEFAULT"
__nv_reservedSMEM_offset_0_alias:
	.zero		0
	.zero		64


//--------------------- .nv.constant0._Z9RF_kernelPfiS_PiiS_ --------------------------
	.section	.nv.constant0._Z9RF_kernelPfiS_PiiS_,"a",@progbits
	.sectionflags	@""
	.align	4
.nv.constant0._Z9RF_kernelPfiS_PiiS_:
	.zero		944


//--------------------- SYMBOLS --------------------------

	.type		.nv.reservedSmem.offset0,@object
	.size		.nv.reservedSmem.offset0,0x4
	.type		.nv.reservedSmem.cap,@object
	.size		.nv.reservedSmem.cap,0x4
